//
// Generated by NVIDIA NVVM Compiler
//
// Compiler Build ID: CL-36424714
// Cuda compilation tools, release 13.0, V13.0.88
// Based on NVVM 20.0.0
//

.version 9.0
.target sm_100
.address_size 64

	// .globl	fix_fe
.extern .func __assertfail
(
	.param .b64 __assertfail_param_0,
	.param .b64 __assertfail_param_1,
	.param .b32 __assertfail_param_2,
	.param .b64 __assertfail_param_3,
	.param .b64 __assertfail_param_4
)
;
.global .align 1 .b8 __unnamed_1[42] = {118, 111, 105, 100, 32, 102, 105, 120, 95, 102, 101, 40, 117, 110, 115, 105, 103, 110, 101, 100, 32, 105, 110, 116, 32, 42, 44, 32, 117, 110, 115, 105, 103, 110, 101, 100, 32, 105, 110, 116, 41};
.global .align 1 .b8 $str[13] = {102, 105, 120, 95, 105, 100, 120, 32, 60, 32, 50, 52};
.global .align 1 .b8 $str$1[27] = {47, 116, 109, 112, 47, 115, 97, 115, 115, 95, 99, 117, 95, 119, 109, 109, 98, 56, 119, 120, 110, 47, 107, 46, 99, 117};

.visible .entry fix_fe(
	.param .u64 .ptr .align 1 fix_fe_param_0,
	.param .u32 fix_fe_param_1
)
{
	.reg .pred 	%p<6>;
	.reg .b16 	%rs<3>;
	.reg .b32 	%r<19>;
	.reg .b64 	%rd<21>;

	ld.param.u64 	%rd5, [fix_fe_param_0];
	ld.param.u32 	%r9, [fix_fe_param_1];
	cvta.to.global.u64 	%rd1, %rd5;
	mov.u32 	%r10, %ctaid.x;
	mov.u32 	%r11, %ntid.x;
	mov.u32 	%r12, %tid.x;
	mad.lo.s32 	%r1, %r10, %r11, %r12;
	mul.lo.s32 	%r2, %r1, 1000;
	setp.ge.u32 	%p1, %r2, %r9;
	@%p1 bra 	$L__BB0_7;
	cvt.u64.u32 	%rd6, %r9;
	cvt.s64.s32 	%rd2, %r2;
	mul.lo.s32 	%r14, %r1, 24;
	cvt.s64.s32 	%rd7, %r14;
	add.s64 	%rd3, %rd6, %rd7;
	mov.b32 	%r15, 0;
	mov.u64 	%rd11, $str;
	mov.u64 	%rd13, $str$1;
	mov.u64 	%rd15, __unnamed_1;
	mov.u32 	%r18, %r15;
$L__BB0_2:
	cvt.u64.u32 	%rd8, %r15;
	add.s64 	%rd9, %rd8, %rd2;
	shl.b64 	%rd10, %rd9, 1;
	add.s64 	%rd4, %rd1, %rd10;
	ld.global.u16 	%rs1, [%rd4];
	setp.lt.u16 	%p2, %rs1, -17;
	@%p2 bra 	$L__BB0_6;
$L__BB0_3:
	setp.lt.s32 	%p3, %r18, 24;
	@%p3 bra 	$L__BB0_5;
	cvta.global.u64 	%rd12, %rd11;
	cvta.global.u64 	%rd14, %rd13;
	cvta.global.u64 	%rd16, %rd15;
	{ // callseq 0, 0
	.param .b64 param0;
	st.param.b64 	[param0], %rd12;
	.param .b64 param1;
	st.param.b64 	[param1], %rd14;
	.param .b32 param2;
	st.param.b32 	[param2], 28;
	.param .b64 param3;
	st.param.b64 	[param3], %rd16;
	.param .b64 param4;
	st.param.b64 	[param4], 1;
	call.uni 
	__assertfail, 
	(
	param0, 
	param1, 
	param2, 
	param3, 
	param4
	);
	} // callseq 0
$L__BB0_5:
	cvt.s64.s32 	%rd17, %r18;
	add.s64 	%rd18, %rd3, %rd17;
	shl.b64 	%rd19, %rd18, 1;
	add.s64 	%rd20, %rd1, %rd19;
	ld.global.u16 	%rs2, [%rd20];
	st.global.u16 	[%rd4], %rs2;
	add.s32 	%r18, %r18, 1;
	setp.gt.u16 	%p4, %rs2, -18;
	@%p4 bra 	$L__BB0_3;
$L__BB0_6:
	add.s32 	%r15, %r15, 1;
	setp.ne.s32 	%p5, %r15, 1000;
	@%p5 bra 	$L__BB0_2;
$L__BB0_7:
	ret;

}


// ===== COMPILED SASS (sm_100) =====

	.target	sm_100

	.elftype	@"ET_EXEC"


//--------------------- .note.nv.tkinfo           --------------------------
	.section	.note.nv.tkinfo,"",@"SHT_NOTE"
	.sectionflags	@"SHF_NOTE_NV_TKINFO"
	.tkinfo
        /*0018*/ 	.word	0x00000002
        /*0030*/ 	.string	""
        /*0030*/ 	.string	"ptxas"
        /*0030*/ 	.string	"Cuda compilation tools, release 13.0, V13.0.88"
        /*0030*/ 	.string	"Build cuda_13.0.r13.0/compiler.36424714_0"
        /*0030*/ 	.string	"-arch sm_100 -m 64 "



//--------------------- .note.nv.cuinfo           --------------------------
	.section	.note.nv.cuinfo,"",@"SHT_NOTE"
	.sectionflags	@"SHF_NOTE_NV_CUINFO"
        /*0018*/ 	.short	0x0002
        /*001a*/ 	.short	0x0064
        /*001c*/ 	.short	0x0082
	.zero		2


//--------------------- .nv.info                  --------------------------
	.section	.nv.info,"",@"SHT_CUDA_INFO"
	.align	4


	//----- nvinfo : EIATTR_REGCOUNT
	.align		4
        /*0000*/ 	.byte	0x04, 0x2f
        /*0002*/ 	.short	(.L_4 - .L_3)
	.align		4
.L_3:
        /*0004*/ 	.word	index@(fix_fe)
        /*0008*/ 	.word	0x0000001c


	//----- nvinfo : EIATTR_FRAME_SIZE
	.align		4
.L_4:
        /*000c*/ 	.byte	0x04, 0x11
        /*000e*/ 	.short	(.L_6 - .L_5)
	.align		4
.L_5:
        /*0010*/ 	.word	index@(fix_fe)
        /*0014*/ 	.word	0x00000000


	//----- nvinfo : EIATTR_MIN_STACK_SIZE
	.align		4
.L_6:
        /*0018*/ 	.byte	0x04, 0x12
        /*001a*/ 	.short	(.L_8 - .L_7)
	.align		4
.L_7:
        /*001c*/ 	.word	index@(fix_fe)
        /*0020*/ 	.word	0x00000000
.L_8:


//--------------------- .nv.compat                --------------------------
	.section	.nv.compat,"",@"SHT_CUDA_COMPAT_INFO"
	.align	4
        /*0000*/ 	.byte	0x02, 0x09, 0x00, 0x00, 0x02, 0x02, 0x01, 0x00, 0x02, 0x05, 0x05, 0x00, 0x03, 0x07, 0x01, 0x01
        /*0010*/ 	.byte	0x02, 0x03, 0x00, 0x00, 0x02, 0x06, 0x01, 0x00, 0x04, 0x0b, 0x08, 0x00, 0x09, 0x00, 0x00, 0x00
        /*0020*/ 	.byte	0x00, 0x00, 0x00, 0x00


//--------------------- .nv.info.fix_fe           --------------------------
	.section	.nv.info.fix_fe,"",@"SHT_CUDA_INFO"
	.sectionflags	@""
	.align	4


	//----- nvinfo : EIATTR_CUDA_API_VERSION
	.align		4
        /*0000*/ 	.byte	0x04, 0x37
        /*0002*/ 	.short	(.L_10 - .L_9)
.L_9:
        /*0004*/ 	.word	0x00000082


	//----- nvinfo : EIATTR_KPARAM_INFO
	.align		4
.L_10:
        /*0008*/ 	.byte	0x04, 0x17
        /*000a*/ 	.short	(.L_12 - .L_11)
.L_11:
        /*000c*/ 	.word	0x00000000
        /*0010*/ 	.short	0x0001
        /*0012*/ 	.short	0x0008
        /*0014*/ 	.byte	0x00, 0xf0, 0x11, 0x00


	//----- nvinfo : EIATTR_KPARAM_INFO
	.align		4
.L_12:
        /*0018*/ 	.byte	0x04, 0x17
        /*001a*/ 	.short	(.L_14 - .L_13)
.L_13:
        /*001c*/ 	.word	0x00000000
        /*0020*/ 	.short	0x0000
        /*0022*/ 	.short	0x0000
        /*0024*/ 	.byte	0x00, 0xf5, 0x21, 0x00


	//----- nvinfo : EIATTR_SPARSE_MMA_MASK
	.align		4
.L_14:
        /*0028*/ 	.byte	0x03, 0x50
        /*002a*/ 	.short	0x0000


	//----- nvinfo : EIATTR_MAXREG_COUNT
	.align		4
        /*002c*/ 	.byte	0x03, 0x1b
        /*002e*/ 	.short	0x00ff


	//----- nvinfo : EIATTR_EXTERNS
	.align		4
        /*0030*/ 	.byte	0x04, 0x0f
        /*0032*/ 	.short	(.L_16 - .L_15)


	//   ....[0]....
	.align		4
.L_15:
        /*0034*/ 	.word	index@(__assertfail)


	//----- nvinfo : EIATTR_MERCURY_ISA_VERSION
	.align		4
.L_16:
        /*0038*/ 	.byte	0x03, 0x5f
        /*003a*/ 	.short	0x0101


	//----- nvinfo : EIATTR_VRC_CTA_INIT_COUNT
	.align		4
        /*003c*/ 	.byte	0x02, 0x4a
	.zero		1
	.zero		1


	//----- nvinfo : EIATTR_SYSCALL_OFFSETS
	.align		4
        /*0040*/ 	.byte	0x04, 0x46
        /*0042*/ 	.short	(.L_18 - .L_17)


	//   ....[0]....
.L_17:
        /*0044*/ 	.word	0x000002e0


	//----- nvinfo : EIATTR_EXIT_INSTR_OFFSETS
	.align		4
.L_18:
        /*0048*/ 	.byte	0x04, 0x1c
        /*004a*/ 	.short	(.L_20 - .L_19)


	//   ....[0]....
.L_19:
        /*004c*/ 	.word	0x00000080


	//   ....[1]....
        /*0050*/ 	.word	0x000003c0


	//----- nvinfo : EIATTR_CRS_STACK_SIZE
	.align		4
.L_20:
        /*0054*/ 	.byte	0x04, 0x1e
        /*0056*/ 	.short	(.L_22 - .L_21)
.L_21:
        /*0058*/ 	.word	0x00000000


	//----- nvinfo : EIATTR_CBANK_PARAM_SIZE
	.align		4
.L_22:
        /*005c*/ 	.byte	0x03, 0x19
        /*005e*/ 	.short	0x000c


	//----- nvinfo : EIATTR_PARAM_CBANK
	.align		4
        /*0060*/ 	.byte	0x04, 0x0a
        /*0062*/ 	.short	(.L_24 - .L_23)
	.align		4
.L_23:
        /*0064*/ 	.word	index@(.nv.constant0.fix_fe)
        /*0068*/ 	.short	0x0380
        /*006a*/ 	.short	0x000c


	//----- nvinfo : EIATTR_SW_WAR
	.align		4
.L_24:
        /*006c*/ 	.byte	0x04, 0x36
        /*006e*/ 	.short	(.L_26 - .L_25)
.L_25:
        /*0070*/ 	.word	0x00000008
.L_26:


//--------------------- .nv.callgraph             --------------------------
	.section	.nv.callgraph,"",@"SHT_CUDA_CALLGRAPH"
	.align	4
	.sectionentsize	8
	.align		4
        /*0000*/ 	.word	0x00000000
	.align		4
        /*0004*/ 	.word	0xffffffff
	.align		4
        /*0008*/ 	.word	index@(fix_fe)
	.align		4
        /*000c*/ 	.word	index@(__assertfail)
	.align		4
        /*0010*/ 	.word	0x00000000
	.align		4
        /*0014*/ 	.word	0xfffffffe
	.align		4
        /*0018*/ 	.word	0x00000000
	.align		4
        /*001c*/ 	.word	0xfffffffd
	.align		4
        /*0020*/ 	.word	0x00000000
	.align		4
        /*0024*/ 	.word	0xfffffffc


//--------------------- .nv.constant4             --------------------------
	.section	.nv.constant4,"a",@progbits
	.align	8
	.align		8
.nv.constant4:
        /*0000*/ 	.dword	__assertfail
	.align		8
        /*0008*/ 	.dword	__unnamed_1
	.align		8
        /*0010*/ 	.dword	$str
	.align		8
        /*0018*/ 	.dword	$str$1


//--------------------- .text.fix_fe              --------------------------
	.section	.text.fix_fe,"ax",@progbits
	.align	128
        .global         fix_fe
        .type           fix_fe,@function
        .size           fix_fe,(.L_x_7 - fix_fe)
        .other          fix_fe,@"STO_CUDA_ENTRY STV_DEFAULT"
fix_fe:
.text.fix_fe:
[----:B------:R-:W0:Y:S01]  /*0000*/  LDC R1, c[0x0][0x37c] ;  /* 0x0000df00ff017b82 */ /* 0x000e220000000800 */
[----:B------:R-:W1:Y:S07]  /*0010*/  S2R R3, SR_TID.X ;  /* 0x0000000000037919 */ /* 0x000e6e0000002100 */
[----:B------:R-:W1:Y:S01]  /*0020*/  S2UR UR4, SR_CTAID.X ;  /* 0x00000000000479c3 */ /* 0x000e620000002500 */
[----:B------:R-:W2:Y:S07]  /*0030*/  LDCU UR5, c[0x0][0x388] ;  /* 0x00007100ff0577ac */ /* 0x000eae0008000800 */
[----:B------:R-:W1:Y:S02]  /*0040*/  LDC R0, c[0x0][0x360] ;  /* 0x0000d800ff007b82 */ /* 0x000e640000000800 */
[----:B-1----:R-:W-:-:S04]  /*0050*/  IMAD R0, R0, UR4, R3 ;  /* 0x0000000400007c24 */ /* 0x002fc8000f8e0203 */
[----:B------:R-:W-:-:S05]  /*0060*/  IMAD R18, R0, 0x3e8, RZ ;  /* 0x000003e800127824 */ /* 0x000fca00078e02ff */
[----:B--2---:R-:W-:-:S13]  /*0070*/  ISETP.GE.U32.AND P0, PT, R18, UR5, PT ;  /* 0x0000000512007c0c */ /* 0x004fda000bf06070 */
[----:B0-----:R-:W-:Y:S05]  /*0080*/  @P0 EXIT ;  /* 0x000000000000094d */ /* 0x001fea0003800000 */
[----:B------:R-:W-:Y:S01]  /*0090*/  IMAD R0, R0, 0x18, RZ ;  /* 0x0000001800007824 */ /* 0x000fe200078e02ff */
[----:B------:R-:W0:Y:S01]  /*00a0*/  LDCU.64 UR36, c[0x0][0x358] ;  /* 0x00006b00ff2477ac */ /* 0x000e220008000a00 */
[----:B------:R-:W-:Y:S02]  /*00b0*/  IMAD.MOV.U32 R23, RZ, RZ, RZ ;  /* 0x000000ffff177224 */ /* 0x000fe400078e00ff */
[----:B------:R-:W-:Y:S01]  /*00c0*/  IMAD.MOV.U32 R24, RZ, RZ, RZ ;  /* 0x000000ffff187224 */ /* 0x000fe200078e00ff */
[C---:B------:R-:W-:Y:S01]  /*00d0*/  IADD3 R19, P0, PT, R0.reuse, UR5, RZ ;  /* 0x0000000500137c10 */ /* 0x040fe2000ff1e0ff */
[----:B------:R-:W1:Y:S03]  /*00e0*/  LDCU.64 UR38, c[0x0][0x380] ;  /* 0x00007000ff2677ac */ /* 0x000e660008000a00 */
[----:B------:R-:W-:-:S09]  /*00f0*/  LEA.HI.X.SX32 R22, R0, RZ, 0x1, P0 ;  /* 0x000000ff00167211 */ /* 0x000fd200000f0eff */
.L_x_5:
[----:B------:R-:W2:Y:S01]  /*0100*/  LDCU.64 UR4, c[0x0][0x380] ;  /* 0x00007000ff0477ac */ /* 0x000ea20008000a00 */
[----:B------:R-:W-:-:S04]  /*0110*/  IADD3 R0, P0, PT, R18, R23, RZ ;  /* 0x0000001712007210 */ /* 0x000fc80007f1e0ff */
[----:B------:R-:W-:Y:S02]  /*0120*/  LEA.HI.X.SX32 R3, R18, RZ, 0x1, P0 ;  /* 0x000000ff12037211 */ /* 0x000fe400000f0eff */
[----:B--2---:R-:W-:-:S04]  /*0130*/  LEA R16, P0, R0, UR4, 0x1 ;  /* 0x0000000400107c11 */ /* 0x004fc8000f8008ff */
[----:B------:R-:W-:-:S05]  /*0140*/  LEA.HI.X R17, R0, UR5, R3, 0x1, P0 ;  /* 0x0000000500117c11 */ /* 0x000fca00080f0c03 */
[----:B0-----:R-:W2:Y:S01]  /*0150*/  LDG.E.U16 R0, desc[UR36][R16.64] ;  /* 0x0000002410007981 */ /* 0x001ea2000c1e1500 */
[----:B------:R-:W-:Y:S01]  /*0160*/  VIADD R23, R23, 0x1 ;  /* 0x0000000117177836 */ /* 0x000fe20000000000 */
[----:B------:R-:W-:Y:S04]  /*0170*/  BSSY.RECONVERGENT B7, `(.L_x_0) ;  /* 0x0000022000077945 */ /* 0x000fe80003800200 */
[----:B------:R-:W-:-:S04]  /*0180*/  ISETP.NE.AND P1, PT, R23, 0x3e8, PT ;  /* 0x000003e81700780c */ /* 0x000fc80003f25270 */
[----:B------:R-:W-:Y:S02]  /*0190*/  P2R R25, PR, RZ, 0x2 ;  /* 0x00000002ff197803 */ /* 0x000fe40000000000 */
[----:B--2---:R-:W-:-:S13]  /*01a0*/  ISETP.GE.U32.AND P0, PT, R0, 0xffef, PT ;  /* 0x0000ffef0000780c */ /* 0x004fda0003f06070 */
[----:B------:R-:W-:Y:S05]  /*01b0*/  @!P0 BRA `(.L_x_1) ;  /* 0x0000000000748947 */ /* 0x000fea0003800000 */
.L_x_4:
[----:B------:R-:W-:Y:S01]  /*01c0*/  ISETP.GE.AND P0, PT, R24, 0x18, PT ;  /* 0x000000181800780c */ /* 0x000fe20003f06270 */
[----:B------:R-:W-:-:S12]  /*01d0*/  BSSY.RECONVERGENT B6, `(.L_x_2) ;  /* 0x0000012000067945 */ /* 0x000fd80003800200 */
[----:B------:R-:W-:Y:S05]  /*01e0*/  @!P0 BRA `(.L_x_3) ;  /* 0x0000000000408947 */ /* 0x000fea0003800000 */
[----:B------:R-:W-:Y:S01]  /*01f0*/  MOV R2, 0x0 ;  /* 0x0000000000027802 */ /* 0x000fe20000000f00 */
[----:B------:R-:W0:Y:S01]  /*0200*/  LDCU.64 UR4, c[0x4][0x10] ;  /* 0x01000200ff0477ac */ /* 0x000e220008000a00 */
[----:B------:R-:W-:Y:S02]  /*0210*/  IMAD.MOV.U32 R8, RZ, RZ, 0x1c ;  /* 0x0000001cff087424 */ /* 0x000fe400078e00ff */
[----:B------:R-:W-:Y:S01]  /*0220*/  IMAD.MOV.U32 R12, RZ, RZ, 0x1 ;  /* 0x00000001ff0c7424 */ /* 0x000fe200078e00ff */
[----:B------:R-:W2:Y:S01]  /*0230*/  LDCU.64 UR6, c[0x4][0x18] ;  /* 0x01000300ff0677ac */ /* 0x000ea20008000a00 */
[----:B------:R-:W3:Y:S01]  /*0240*/  LDC.64 R2, c[0x4][R2] ;  /* 0x0100000002027b82 */ /* 0x000ee20000000a00 */
[----:B------:R-:W-:Y:S01]  /*0250*/  IMAD.MOV.U32 R13, RZ, RZ, RZ ;  /* 0x000000ffff0d7224 */ /* 0x000fe200078e00ff */
[----:B------:R-:W4:Y:S01]  /*0260*/  LDCU.64 UR8, c[0x4][0x8] ;  /* 0x01000100ff0877ac */ /* 0x000f220008000a00 */
[----:B0-----:R-:W-:Y:S02]  /*0270*/  IMAD.U32 R4, RZ, RZ, UR4 ;  /* 0x00000004ff047e24 */ /* 0x001fe4000f8e00ff */
[----:B------:R-:W-:-:S02]  /*0280*/  IMAD.U32 R5, RZ, RZ, UR5 ;  /* 0x00000005ff057e24 */ /* 0x000fc4000f8e00ff */
[----:B--2---:R-:W-:Y:S02]  /*0290*/  IMAD.U32 R6, RZ, RZ, UR6 ;  /* 0x00000006ff067e24 */ /* 0x004fe4000f8e00ff */
[----:B------:R-:W-:Y:S02]  /*02a0*/  IMAD.U32 R7, RZ, RZ, UR7 ;  /* 0x00000007ff077e24 */ /* 0x000fe4000f8e00ff */
[----:B----4-:R-:W-:Y:S02]  /*02b0*/  IMAD.U32 R10, RZ, RZ, UR8 ;  /* 0x00000008ff0a7e24 */ /* 0x010fe4000f8e00ff */
[----:B------:R-:W-:-:S07]  /*02c0*/  IMAD.U32 R11, RZ, RZ, UR9 ;  /* 0x00000009ff0b7e24 */ /* 0x000fce000f8e00ff */
[----:B------:R-:W-:-:S07]  /*02d0*/  LEPC R20, `(.L_x_3) ;  /* 0x000000001014794e */ /* 0x000fce0000000000 */
[----:B-1-3--:R-:W-:Y:S05]  /*02e0*/  CALL.ABS.NOINC R2 ;  /* 0x0000000002007343 */ /* 0x00afea0003c00000 */
.L_x_3:
[----:B-1----:R-:W-:Y:S05]  /*02f0*/  BSYNC.RECONVERGENT B6 ;  /* 0x0000000000067941 */ /* 0x002fea0003800200 */
.L_x_2:
[----:B------:R-:W-:-:S04]  /*0300*/  IADD3 R0, P0, PT, R24, R19, RZ ;  /* 0x0000001318007210 */ /* 0x000fc80007f1e0ff */
[----:B------:R-:W-:Y:S02]  /*0310*/  LEA.HI.X.SX32 R3, R24, R22, 0x1, P0 ;  /* 0x0000001618037211 */ /* 0x000fe400000f0eff */
[----:B------:R-:W-:-:S04]  /*0320*/  LEA R2, P0, R0, UR38, 0x1 ;  /* 0x0000002600027c11 */ /* 0x000fc8000f8008ff */
[----:B------:R-:W-:-:S06]  /*0330*/  LEA.HI.X R3, R0, UR39, R3, 0x1, P0 ;  /* 0x0000002700037c11 */ /* 0x000fcc00080f0c03 */
[----:B------:R-:W2:Y:S01]  /*0340*/  LDG.E.U16 R3, desc[UR36][R2.64] ;  /* 0x0000002402037981 */ /* 0x000ea2000c1e1500 */
[----:B------:R-:W-:-:S03]  /*0350*/  VIADD R24, R24, 0x1 ;  /* 0x0000000118187836 */ /* 0x000fc60000000000 */
[----:B--2---:R0:W-:Y:S01]  /*0360*/  STG.E.U16 desc[UR36][R16.64], R3 ;  /* 0x0000000310007986 */ /* 0x0041e2000c101524 */
[----:B------:R-:W-:-:S13]  /*0370*/  ISETP.GT.U32.AND P0, PT, R3, 0xffee, PT ;  /* 0x0000ffee0300780c */ /* 0x000fda0003f04070 */
[----:B0-----:R-:W-:Y:S05]  /*0380*/  @P0 BRA `(.L_x_4) ;  /* 0xfffffffc008c0947 */ /* 0x001fea000383ffff */
.L_x_1:
[----:B-1----:R-:W-:Y:S05]  /*0390*/  BSYNC.RECONVERGENT B7 ;  /* 0x0000000000077941 */ /* 0x002fea0003800200 */
.L_x_0:
[----:B------:R-:W-:-:S13]  /*03a0*/  ISETP.NE.AND P0, PT, R25, RZ, PT ;  /* 0x000000ff1900720c */ /* 0x000fda0003f05270 */
[----:B------:R-:W-:Y:S05]  /*03b0*/  @P0 BRA `(.L_x_5) ;  /* 0xfffffffc00500947 */ /* 0x000fea000383ffff */
[----:B------:R-:W-:Y:S05]  /*03c0*/  EXIT ;  /* 0x000000000000794d */ /* 0x000fea0003800000 */
.L_x_6:
[----:B------:R-:W-:-:S00]  /*03d0*/  BRA `(.L_x_6) ;  /* 0xfffffffc00fc7947 */ /* 0x000fc0000383ffff */
[----:B------:R-:W-:-:S00]  /*03e0*/  NOP ;  /* 0x0000000000007918 */ /* 0x000fc00000000000 */
        /* <DEDUP_REMOVED lines=9> */
.L_x_7:


//--------------------- .nv.global.init           --------------------------
	.section	.nv.global.init,"aw",@progbits
.nv.global.init:
	.type		$str,@object
	.size		$str,($str$1 - $str)
$str:
        /*0000*/ 	.byte	0x66, 0x69, 0x78, 0x5f, 0x69, 0x64, 0x78, 0x20, 0x3c, 0x20, 0x32, 0x34, 0x00
	.type		$str$1,@object
	.size		$str$1,(__unnamed_1 - $str$1)
$str$1:
        /*000d*/ 	.byte	0x2f, 0x74, 0x6d, 0x70, 0x2f, 0x73, 0x61, 0x73, 0x73, 0x5f, 0x63, 0x75, 0x5f, 0x77, 0x6d, 0x6d
        /*001d*/ 	.byte	0x62, 0x38, 0x77, 0x78, 0x6e, 0x2f, 0x6b, 0x2e, 0x63, 0x75, 0x00
	.type		__unnamed_1,@object
	.size		__unnamed_1,(.L_0 - __unnamed_1)
__unnamed_1:
        /*0028*/ 	.byte	0x76, 0x6f, 0x69, 0x64, 0x20, 0x66, 0x69, 0x78, 0x5f, 0x66, 0x65, 0x28, 0x75, 0x6e, 0x73, 0x69
        /*0038*/ 	.byte	0x67, 0x6e, 0x65, 0x64, 0x20, 0x69, 0x6e, 0x74, 0x20, 0x2a, 0x2c, 0x20, 0x75, 0x6e, 0x73, 0x69
        /*0048*/ 	.byte	0x67, 0x6e, 0x65, 0x64, 0x20, 0x69, 0x6e, 0x74, 0x29, 0x00
.L_0:


//--------------------- .nv.shared.reserved.0     --------------------------
	.section	.nv.shared.reserved.0,"aw",@nobits
	.weak		__nv_reservedSMEM_offset_0_alias
	.size		__nv_reservedSMEM_offset_0_alias, 0, 64
	.other		__nv_reservedSMEM_offset_0_alias,@"STO_CUDA_RESERVED_SHARED STV_DEFAULT"
__nv_reservedSMEM_offset_0_alias:
	.zero		0
	.zero		64


//--------------------- .nv.constant0.fix_fe      --------------------------
	.section	.nv.constant0.fix_fe,"a",@progbits
	.sectionflags	@""
	.align	4
.nv.constant0.fix_fe:
	.zero		908


//--------------------- SYMBOLS --------------------------

	.type		.nv.reservedSmem.offset0,@object
	.size		.nv.reservedSmem.offset0,0x4
	.type		__assertfail,@function
